	.headerflags	@"EF_CUDA_TEXMODE_UNIFIED EF_CUDA_64BIT_ADDRESS EF_CUDA_SM86 EF_CUDA_VIRTUAL_SM(EF_CUDA_SM86)"
	.elftype	@"ET_EXEC"


//--------------------- .nv.info                  --------------------------
	.section	.nv.info,"",@"SHT_CUDA_INFO"
	.align	4


	//----- nvinfo : EIATTR_REGCOUNT
	.align		4
        /*0000*/ 	.byte	0x04, 0x2f
        /*0002*/ 	.short	(.L_1 - .L_0)
	.align		4
.L_0:
        /*0004*/ 	.word	index@(_Z19regbank_test_kernel4int2i6float4Pf)
        /*0008*/ 	.word	0x00000008


	//----- nvinfo : EIATTR_MAX_STACK_SIZE
	.align		4
.L_1:
        /*000c*/ 	.byte	0x04, 0x23
        /*000e*/ 	.short	(.L_3 - .L_2)
	.align		4
.L_2:
        /*0010*/ 	.word	index@(_Z19regbank_test_kernel4int2i6float4Pf)
        /*0014*/ 	.word	0x00000000


	//----- nvinfo : EIATTR_MIN_STACK_SIZE
	.align		4
.L_3:
        /*0018*/ 	.byte	0x04, 0x12
        /*001a*/ 	.short	(.L_5 - .L_4)
	.align		4
.L_4:
        /*001c*/ 	.word	index@(_Z19regbank_test_kernel4int2i6float4Pf)
        /*0020*/ 	.word	0x00000000


	//----- nvinfo : EIATTR_FRAME_SIZE
	.align		4
.L_5:
        /*0024*/ 	.byte	0x04, 0x11
        /*0026*/ 	.short	(.L_7 - .L_6)
	.align		4
.L_6:
        /*0028*/ 	.word	index@(_Z19regbank_test_kernel4int2i6float4Pf)
        /*002c*/ 	.word	0x00000000
.L_7:


//--------------------- .nv.info._Z19regbank_test_kernel4int2i6float4Pf --------------------------
	.section	.nv.info._Z19regbank_test_kernel4int2i6float4Pf,"",@"SHT_CUDA_INFO"
	.align	4


	//----- nvinfo : EIATTR_CUDA_API_VERSION
	.align		4
        /*0000*/ 	.byte	0x04, 0x37
        /*0002*/ 	.short	(.L_9 - .L_8)
.L_8:
        /*0004*/ 	.word	0x00000079


	//----- nvinfo : EIATTR_SW2861232_WAR
	.align		4
.L_9:
        /*0008*/ 	.byte	0x01, 0x35
	.zero		2


	//----- nvinfo : EIATTR_PARAM_CBANK
	.align		4
        /*000c*/ 	.byte	0x04, 0x0a
        /*000e*/ 	.short	(.L_11 - .L_10)
	.align		4
.L_10:
        /*0010*/ 	.word	index@(.nv.constant0._Z19regbank_test_kernel4int2i6float4Pf)
        /*0014*/ 	.short	0x0160
        /*0016*/ 	.short	0x0028


	//----- nvinfo : EIATTR_CBANK_PARAM_SIZE
	.align		4
.L_11:
        /*0018*/ 	.byte	0x03, 0x19
        /*001a*/ 	.short	0x0028


	//----- nvinfo : EIATTR_KPARAM_INFO
	.align		4
        /*001c*/ 	.byte	0x04, 0x17
        /*001e*/ 	.short	(.L_13 - .L_12)
.L_12:
        /*0020*/ 	.word	0x00000000
        /*0024*/ 	.short	0x0003
        /*0026*/ 	.short	0x0020
        /*0028*/ 	.byte	0x00, 0xf0, 0x21, 0x00


	//----- nvinfo : EIATTR_KPARAM_INFO
	.align		4
.L_13:
        /*002c*/ 	.byte	0x04, 0x17
        /*002e*/ 	.short	(.L_15 - .L_14)
.L_14:
        /*0030*/ 	.word	0x00000000
        /*0034*/ 	.short	0x0002
        /*0036*/ 	.short	0x0010
        /*0038*/ 	.byte	0x00, 0xf0, 0x41, 0x00


	//----- nvinfo : EIATTR_KPARAM_INFO
	.align		4
.L_15:
        /*003c*/ 	.byte	0x04, 0x17
        /*003e*/ 	.short	(.L_17 - .L_16)
.L_16:
        /*0040*/ 	.word	0x00000000
        /*0044*/ 	.short	0x0001
        /*0046*/ 	.short	0x0008
        /*0048*/ 	.byte	0x00, 0xf0, 0x11, 0x00


	//----- nvinfo : EIATTR_KPARAM_INFO
	.align		4
.L_17:
        /*004c*/ 	.byte	0x04, 0x17
        /*004e*/ 	.short	(.L_19 - .L_18)
.L_18:
        /*0050*/ 	.word	0x00000000
        /*0054*/ 	.short	0x0000
        /*0056*/ 	.short	0x0000
        /*0058*/ 	.byte	0x00, 0xf0, 0x21, 0x00


	//----- nvinfo : EIATTR_MAXREG_COUNT
	.align		4
.L_19:
        /*005c*/ 	.byte	0x03, 0x1b
        /*005e*/ 	.short	0x00ff


	//----- nvinfo : EIATTR_EXIT_INSTR_OFFSETS
	.align		4
        /*0060*/ 	.byte	0x04, 0x1c
        /*0062*/ 	.short	(.L_21 - .L_20)


	//   ....[0]....
.L_20:
        /*0064*/ 	.word	0x000021f0


	//   ....[1]....
        /*0068*/ 	.word	0x00002240


	//----- nvinfo : EIATTR_CRS_STACK_SIZE
	.align		4
.L_21:
        /*006c*/ 	.byte	0x04, 0x1e
        /*006e*/ 	.short	(.L_23 - .L_22)
.L_22:
        /*0070*/ 	.word	0x00000000
.L_23:


//--------------------- .nv.constant0._Z19regbank_test_kernel4int2i6float4Pf --------------------------
	.section	.nv.constant0._Z19regbank_test_kernel4int2i6float4Pf,"a",@progbits
	.align	4
.nv.constant0._Z19regbank_test_kernel4int2i6float4Pf:
	.zero		392


//--------------------- .text._Z19regbank_test_kernel4int2i6float4Pf --------------------------
	.section	.text._Z19regbank_test_kernel4int2i6float4Pf,"ax",@progbits
	.sectionflags	@"SHF_BARRIERS=1"
	.sectioninfo	@"SHI_REGISTERS=8"
	.align	128
        .global         _Z19regbank_test_kernel4int2i6float4Pf
        .type           _Z19regbank_test_kernel4int2i6float4Pf,@function
        .size           _Z19regbank_test_kernel4int2i6float4Pf,(.L_x_7 - _Z19regbank_test_kernel4int2i6float4Pf)
        .other          _Z19regbank_test_kernel4int2i6float4Pf,@"STO_CUDA_ENTRY STV_DEFAULT"
_Z19regbank_test_kernel4int2i6float4Pf:
.text._Z19regbank_test_kernel4int2i6float4Pf:
[----:B------:R-:W-:-:S02]  /*0000*/  MOV R1, c[0x0][0x28] ;  /* 0x00000a0000017a02 */ /* 0x000fc40000000f00 */
[----:B------:R-:W0:Y:S01]  /*0010*/  S2R R0, SR_TID.X ;  /* 0x0000000000007919 */ /* 0x000e220000002100 */
[----:B------:R-:W-:Y:S01]  /*0020*/  BSSY B0, `(.L_x_0) ;  /* 0x0000032000007945 */ /* 0x000fe20003800000 */
[----:B------:R-:W-:Y:S02]  /*0030*/  MOV R4, c[0x0][0x170] ;  /* 0x00005c0000047a02 */ /* 0x000fe40000000f00 */
[----:B0-----:R-:W-:-:S04]  /*0040*/  SHF.R.S32.HI R3, RZ, 0x1f, R0 ;  /* 0x0000001fff037819 */ /* 0x001fc80000011400 */
[----:B------:R-:W-:-:S04]  /*0050*/  LEA.HI R2, R3, R0, RZ, 0x5 ;  /* 0x0000000003027211 */ /* 0x000fc800078f28ff */
[----:B------:R-:W-:-:S04]  /*0060*/  SHF.R.S32.HI R2, RZ, 0x5, R2 ;  /* 0x00000005ff027819 */ /* 0x000fc80000011402 */
[----:B------:R-:W-:-:S13]  /*0070*/  ISETP.GE.AND P0, PT, R2, c[0x0][0x160], PT ;  /* 0x0000580002007a0c */ /* 0x000fda0003f06270 */
[----:B------:R-:W-:Y:S01]  /*0080*/  MOV R4, RZ ;  /* 0x000000ff00047202 */ /* 0x000fe20000000f00 */
[----:B------:R-:W-:Y:S01]  /*0090*/  MOV R8, 0x3f800000 ;  /* 0x3f80000000087802 */ /* 0x000fe20000000f00 */
        /* <DEDUP_REMOVED lines=8> */
[----:B------:R-:W-:Y:S05]  /*0120*/  @!P0 BRA `(.L_x_1) ;  /* 0x0000011000008947 */ /* 0x000fea0003800000 */
[----:B------:R-:W-:-:S04]  /*0130*/  MOV R3, c[0x0][0x168] ;  /* 0x00005a0000037a02 */ /* 0x000fc80000000f00 */
[----:B------:R-:W-:-:S13]  /*0140*/  ISETP.GE.AND P0, PT, R3, 0x1, PT ;  /* 0x000000010300780c */ /* 0x000fda0003f06270 */
[----:B------:R-:W-:Y:S05]  /*0150*/  @!P0 BRA `(.L_x_2) ;  /* 0x000001e000008947 */ /* 0x000fea0003800000 */
[----:B------:R-:W-:-:S02]  /*0160*/  MOV R5, RZ ;  /* 0x000000ff00057202 */ /* 0x000fc40000000f00 */
.L_x_4:
[----:B------:R-:W-:-:S03]  /*0170*/  IADD3 R5, R5, 0x1, RZ ;  /* 0x0000000105057810 */ /* 0x000fc60007ffe0ff */
[----:B------:R-:W-:-:S03]  /*0180*/  ISETP.GE.AND P0, PT, R5, c[0x0][0x168], PT ;  /* 0x00005a0005007a0c */ /* 0x000fc60003f06270 */
[----:B------:R-:W-:-:S15]  /*0190*/  FFMA R4, R9, R10, R4 ;  /* 0x0000000a09047223 */ /* 0x000fde0000000004 */
[----:B------:R-:W-:-:S01]  /*01a0*/  FFMA R12, R9, R10, R11 ;  /* 0x0000000a090c7223 */ /* 0x000fc2000000000b */
[----:B------:R-:W-:-:S01]  /*01b0*/  FFMA R13, R9, R10, R11 ;  /* 0x0000000a090d7223 */ /* 0x000fc2000000000b */
[----:B------:R-:W-:-:S01]  /*01c0*/  FFMA R14, R9, R10, R11 ;  /* 0x0000000a090e7223 */ /* 0x000fc2000000000b */
[----:B------:R-:W-:-:S15]  /*01d0*/  FFMA R4, R9, R10, R4 ;  /* 0x0000000a09047223 */ /* 0x000fde0000000004 */
[----:B------:R-:W-:-:S01]  /*01e0*/  FFMA R12, R9, R10, R11 ;  /* 0x0000000a090c7223 */ /* 0x000fc2000000000b */
[----:B------:R-:W-:-:S01]  /*01f0*/  FFMA R13, R9, R10, R11 ;  /* 0x0000000a090d7223 */ /* 0x000fc2000000000b */
[----:B------:R-:W-:-:S01]  /*0200*/  FFMA R14, R9, R10, R11 ;  /* 0x0000000a090e7223 */ /* 0x000fc2000000000b */
[----:B------:R-:W-:Y:S01]  /*0210*/  @P0 CALL.REL.NOINC `(.L_x_3) ;  /* 0x0000001000000944 */ /* 0x000fe20003c00000 */
[----:B------:R-:W-:Y:S05]  /*0220*/  BRA `(.L_x_4) ;  /* 0xffffff4000007947 */ /* 0x000fea000383ffff */
.L_x_3:
[----:B------:R-:W-:Y:S05]  /*0230*/  BRA `(.L_x_2) ;  /* 0x0000010000007947 */ /* 0x000fea0003800000 */
.L_x_1:
[----:B------:R-:W-:-:S04]  /*0240*/  MOV R3, c[0x0][0x168] ;  /* 0x00005a0000037a02 */ /* 0x000fc80000000f00 */
[----:B------:R-:W-:-:S13]  /*0250*/  ISETP.GE.AND P0, PT, R3, 0x1, PT ;  /* 0x000000010300780c */ /* 0x000fda0003f06270 */
[----:B------:R-:W-:Y:S05]  /*0260*/  @!P0 BRA `(.L_x_2) ;  /* 0x000000d000008947 */ /* 0x000fea0003800000 */
[----:B------:R-:W-:-:S03]  /*0270*/  MOV R3, RZ ;  /* 0x000000ff00037202 */ /* 0x000fc60000000f00 */
.L_x_5:
        /* <DEDUP_REMOVED lines=12> */
.L_x_2:
[----:B------:R-:W-:Y:S05]  /*0340*/  BSYNC B0 ;  /* 0x0000000000007941 */ /* 0x000fea0003800000 */
.L_x_0:
[----:B------:R-:W0:Y:S04]  /*0350*/  S2R R3, SR_CTAID.X ;  /* 0x0000000000037919 */ /* 0x000e280000002500 */
[----:B------:R-:W-:Y:S06]  /*0360*/  BAR.SYNC 0x0 ;  /* 0x0000000000007b1d */ /* 0x000fec0000000000 */
[----:B0-----:R-:W-:-:S13]  /*0370*/  LOP3.LUT P0, RZ, R3, 0x1f, R0, 0xf8, !PT ;  /* 0x0000001f03ff7812 */ /* 0x001fda000780f800 */
[----:B------:R-:W-:Y:S05]  /*0380*/  @P0 EXIT ;  /* 0x000000000000094d */ /* 0x000fea0003800000 */
[----:B------:R-:W-:Y:S01]  /*0390*/  MOV R3, 0x4 ;  /* 0x0000000400037802 */ /* 0x000fe20000000f00 */
[----:B------:R-:W-:-:S04]  /*03a0*/  ULDC.64 UR4, c[0x0][0x118] ;  /* 0x0000460000047ab9 */ /* 0x000fc80000000a00 */
[----:B------:R-:W-:-:S05]  /*03b0*/  IMAD.WIDE R2, R2, R3, c[0x0][0x180] ;  /* 0x0000600002027625 */ /* 0x000fca00078e0203 */
[----:B------:R-:W-:Y:S01]  /*03c0*/  STG.E desc[UR4][R2.64], R4 ;  /* 0x0000000402007986 */ /* 0x000fe2200c101904 */
[----:B------:R-:W-:Y:S05]  /*03d0*/  EXIT ;  /* 0x000000000000794d */ /* 0x000fea0003800000 */
.L_x_6:
[----:B------:R-:W-:-:S00]  /*03e0*/  BRA `(.L_x_6) ;  /* 0xfffffff000007947 */ /* 0x000fc0000383ffff */
[----:B------:R-:W-:-:S00]  /*03f0*/  NOP ;  /* 0x0000000000007918 */ /* 0x000fc00000000000 */
        /* <DEDUP_REMOVED lines=16> */
.L_x_7:
